	.headerflags	@"EF_CUDA_TEXMODE_UNIFIED EF_CUDA_64BIT_ADDRESS EF_CUDA_ACCELERATORS EF_CUDA_SM90 EF_CUDA_VIRTUAL_SM(EF_CUDA_SM90)"
	.elftype	@"ET_EXEC"


//--------------------- .nv.info                  --------------------------
	.section	.nv.info,"",@"SHT_CUDA_INFO"
	.align	4


	//----- nvinfo : EIATTR_REGCOUNT
	.align		4
        /*0000*/ 	.byte	0x04, 0x2f
        /*0002*/ 	.short	(.L_1 - .L_0)
	.align		4
.L_0:
        /*0004*/ 	.word	index@(triton_poi_fused_avg_pool2d_0)
        /*0008*/ 	.word	0x0000000d


	//----- nvinfo : EIATTR_MIN_STACK_SIZE
	.align		4
.L_1:
        /*000c*/ 	.byte	0x04, 0x12
        /*000e*/ 	.short	(.L_3 - .L_2)
	.align		4
.L_2:
        /*0010*/ 	.word	index@(triton_poi_fused_avg_pool2d_0)
        /*0014*/ 	.word	0x00000000


	//----- nvinfo : EIATTR_FRAME_SIZE
	.align		4
.L_3:
        /*0018*/ 	.byte	0x04, 0x11
        /*001a*/ 	.short	(.L_5 - .L_4)
	.align		4
.L_4:
        /*001c*/ 	.word	index@(triton_poi_fused_avg_pool2d_0)
        /*0020*/ 	.word	0x00000000


	//----- nvinfo : EIATTR_MIN_STACK_SIZE
	.align		4
.L_5:
        /*0024*/ 	.byte	0x04, 0x12
        /*0026*/ 	.short	(.L_7 - .L_6)
	.align		4
.L_6:
        /*0028*/ 	.word	index@(triton_poi_fused_avg_pool2d_0)
        /*002c*/ 	.word	0x00000000
.L_7:


//--------------------- .nv.info.triton_poi_fused_avg_pool2d_0 --------------------------
	.section	.nv.info.triton_poi_fused_avg_pool2d_0,"",@"SHT_CUDA_INFO"
	.sectionflags	@""
	.align	4


	//----- nvinfo : EIATTR_CUDA_API_VERSION
	.align		4
        /*0000*/ 	.byte	0x04, 0x37
        /*0002*/ 	.short	(.L_9 - .L_8)
.L_8:
        /*0004*/ 	.word	0x0000007c


	//----- nvinfo : EIATTR_KPARAM_INFO
	.align		4
.L_9:
        /*0008*/ 	.byte	0x04, 0x17
        /*000a*/ 	.short	(.L_11 - .L_10)
.L_10:
        /*000c*/ 	.word	0x00000000
        /*0010*/ 	.short	0x0002
        /*0012*/ 	.short	0x0010
        /*0014*/ 	.byte	0x00, 0xf0, 0x11, 0x00


	//----- nvinfo : EIATTR_KPARAM_INFO
	.align		4
.L_11:
        /*0018*/ 	.byte	0x04, 0x17
        /*001a*/ 	.short	(.L_13 - .L_12)
.L_12:
        /*001c*/ 	.word	0x00000000
        /*0020*/ 	.short	0x0001
        /*0022*/ 	.short	0x0008
        /*0024*/ 	.byte	0x00, 0xf4, 0x21, 0x00


	//----- nvinfo : EIATTR_KPARAM_INFO
	.align		4
.L_13:
        /*0028*/ 	.byte	0x04, 0x17
        /*002a*/ 	.short	(.L_15 - .L_14)
.L_14:
        /*002c*/ 	.word	0x00000000
        /*0030*/ 	.short	0x0000
        /*0032*/ 	.short	0x0000
        /*0034*/ 	.byte	0x00, 0xf4, 0x21, 0x00


	//----- nvinfo : EIATTR_SPARSE_MMA_MASK
	.align		4
.L_15:
        /*0038*/ 	.byte	0x03, 0x50
        /*003a*/ 	.short	0x0000


	//----- nvinfo : EIATTR_MAXREG_COUNT
	.align		4
        /*003c*/ 	.byte	0x03, 0x1b
        /*003e*/ 	.short	0x00ff


	//----- nvinfo : EIATTR_EXIT_INSTR_OFFSETS
	.align		4
        /*0040*/ 	.byte	0x04, 0x1c
        /*0042*/ 	.short	(.L_17 - .L_16)


	//   ....[0]....
.L_16:
        /*0044*/ 	.word	0x00000180


	//   ....[1]....
        /*0048*/ 	.word	0x000001b0


	//----- nvinfo : EIATTR_REQNTID
	.align		4
.L_17:
        /*004c*/ 	.byte	0x04, 0x10
        /*004e*/ 	.short	(.L_19 - .L_18)
.L_18:
        /*0050*/ 	.word	0x00000020
        /*0054*/ 	.word	0x00000001
        /*0058*/ 	.word	0x00000001


	//----- nvinfo : EIATTR_CBANK_PARAM_SIZE
	.align		4
.L_19:
        /*005c*/ 	.byte	0x03, 0x19
        /*005e*/ 	.short	0x0014


	//----- nvinfo : EIATTR_PARAM_CBANK
	.align		4
        /*0060*/ 	.byte	0x04, 0x0a
        /*0062*/ 	.short	(.L_21 - .L_20)
	.align		4
.L_20:
        /*0064*/ 	.word	index@(.nv.constant0.triton_poi_fused_avg_pool2d_0)
        /*0068*/ 	.short	0x0210
        /*006a*/ 	.short	0x0014


	//----- nvinfo : EIATTR_SW_WAR
	.align		4
.L_21:
        /*006c*/ 	.byte	0x04, 0x36
        /*006e*/ 	.short	(.L_23 - .L_22)
.L_22:
        /*0070*/ 	.word	0x00000008
.L_23:


//--------------------- .nv.callgraph             --------------------------
	.section	.nv.callgraph,"",@"SHT_CUDA_CALLGRAPH"
	.align	4
	.sectionentsize	8
	.align		4
        /*0000*/ 	.word	0x00000000
	.align		4
        /*0004*/ 	.word	0xffffffff
	.align		4
        /*0008*/ 	.word	0x00000000
	.align		4
        /*000c*/ 	.word	0xfffffffe
	.align		4
        /*0010*/ 	.word	0x00000000
	.align		4
        /*0014*/ 	.word	0xfffffffd
	.align		4
        /*0018*/ 	.word	0x00000000
	.align		4
        /*001c*/ 	.word	0xfffffffc


//--------------------- .text.triton_poi_fused_avg_pool2d_0 --------------------------
	.section	.text.triton_poi_fused_avg_pool2d_0,"ax",@progbits
	.align	128
        .global         triton_poi_fused_avg_pool2d_0
        .type           triton_poi_fused_avg_pool2d_0,@function
        .size           triton_poi_fused_avg_pool2d_0,(.L_x_1 - triton_poi_fused_avg_pool2d_0)
        .other          triton_poi_fused_avg_pool2d_0,@"STO_CUDA_ENTRY STV_DEFAULT"
triton_poi_fused_avg_pool2d_0:
.text.triton_poi_fused_avg_pool2d_0:
[----:B------:R-:W0:Y:S02]  /*0000*/  LDC R1, c[0x0][0x28] ;  /* 0x00000a00ff017b82 */ /* 0x000e240000000800 */
[----:B------:R-:W1:Y:S01]  /*0010*/  S2R R10, SR_TID.X ;  /* 0x00000000000a7919 */ /* 0x000e620000002100 */
[----:B------:R-:W2:Y:S01]  /*0020*/  LDC.64 R2, c[0x0][0x210] ;  /* 0x00008400ff027b82 */ /* 0x000ea20000000a00 */
[----:B------:R-:W-:Y:S01]  /*0030*/  CS2R R8, SRZ ;  /* 0x0000000000087805 */ /* 0x000fe2000001ff00 */
[----:B------:R-:W-:Y:S01]  /*0040*/  ULDC.64 UR4, c[0x0][0x208] ;  /* 0x0000820000047ab9 */ /* 0x000fe20000000a00 */
[----:B------:R-:W3:Y:S01]  /*0050*/  S2R R7, SR_CTAID.X ;  /* 0x0000000000077919 */ /* 0x000ee20000002500 */
[----:B------:R-:W-:Y:S02]  /*0060*/  MOV R6, RZ ;  /* 0x000000ff00067202 */ /* 0x000fe40000000f00 */
[----:B-1----:R-:W-:-:S04]  /*0070*/  LOP3.LUT R0, R10, 0x3, RZ, 0xc0, !PT ;  /* 0x000000030a007812 */ /* 0x002fc800078ec0ff */
[----:B---3--:R-:W-:Y:S01]  /*0080*/  LEA R7, R7, R0, 0x2 ;  /* 0x0000000007077211 */ /* 0x008fe200078e10ff */
[----:B------:R-:W-:-:S03]  /*0090*/  HFMA2.MMA R0, -RZ, RZ, 0, 0 ;  /* 0x00000000ff007435 */ /* 0x000fc600000001ff */
[C---:B------:R-:W-:Y:S02]  /*00a0*/  ISETP.GE.AND P0, PT, R7.reuse, 0x4, PT ;  /* 0x000000040700780c */ /* 0x040fe40003f06270 */
[----:B------:R-:W-:-:S05]  /*00b0*/  SHF.L.U32 R5, R7, 0x2, RZ ;  /* 0x0000000207057819 */ /* 0x000fca00000006ff */
[----:B--2---:R-:W-:Y:S02]  /*00c0*/  IMAD.WIDE R2, R5, 0x4, R2 ;  /* 0x0000000405027825 */ /* 0x004fe400078e0202 */
[----:B------:R-:W1:Y:S04]  /*00d0*/  LDC.64 R4, c[0x0][0x218] ;  /* 0x00008600ff047b82 */ /* 0x000e680000000a00 */
[----:B------:R-:W2:Y:S04]  /*00e0*/  @!P0 LDG.E.EL R0, desc[UR4][R2.64] ;  /* 0x0000000402008981 */ /* 0x000ea8000c2e1900 */
[----:B------:R-:W2:Y:S04]  /*00f0*/  @!P0 LDG.E.EL R9, desc[UR4][R2.64+0x4] ;  /* 0x0000040402098981 */ /* 0x000ea8000c2e1900 */
[----:B------:R-:W3:Y:S04]  /*0100*/  @!P0 LDG.E.EL R6, desc[UR4][R2.64+0x8] ;  /* 0x0000080402068981 */ /* 0x000ee8000c2e1900 */
[----:B------:R-:W4:Y:S01]  /*0110*/  @!P0 LDG.E.EL R8, desc[UR4][R2.64+0xc] ;  /* 0x00000c0402088981 */ /* 0x000f22000c2e1900 */
[----:B------:R-:W-:-:S04]  /*0120*/  LOP3.LUT P0, RZ, R10, 0x1c, RZ, 0xc0, !PT ;  /* 0x0000001c0aff7812 */ /* 0x000fc8000780c0ff */
[C---:B------:R-:W-:Y:S01]  /*0130*/  ISETP.LT.AND P0, PT, R7.reuse, 0x4, !P0 ;  /* 0x000000040700780c */ /* 0x040fe20004701270 */
[----:B-1----:R-:W-:-:S04]  /*0140*/  IMAD.WIDE R4, R7, 0x4, R4 ;  /* 0x0000000407047825 */ /* 0x002fc800078e0204 */
[----:B--2---:R-:W-:-:S04]  /*0150*/  FADD R9, R9, R0 ;  /* 0x0000000009097221 */ /* 0x004fc80000000000 */
[----:B---3--:R-:W-:-:S04]  /*0160*/  FADD R9, R9, R6 ;  /* 0x0000000609097221 */ /* 0x008fc80000000000 */
[----:B----4-:R-:W-:Y:S01]  /*0170*/  FADD R8, R9, R8 ;  /* 0x0000000809087221 */ /* 0x010fe20000000000 */
[----:B------:R-:W-:Y:S06]  /*0180*/  @!P0 EXIT ;  /* 0x000000000000894d */ /* 0x000fec0003800000 */
[----:B------:R-:W-:-:S05]  /*0190*/  FMUL R3, R8, 0.25 ;  /* 0x3e80000008037820 */ /* 0x000fca0000400000 */
[----:B------:R-:W-:Y:S01]  /*01a0*/  STG.E desc[UR4][R4.64], R3 ;  /* 0x0000000304007986 */ /* 0x000fe2000c101904 */
[----:B------:R-:W-:Y:S05]  /*01b0*/  EXIT ;  /* 0x000000000000794d */ /* 0x000fea0003800000 */
.L_x_0:
[----:B------:R-:W-:-:S00]  /*01c0*/  BRA `(.L_x_0) ;  /* 0xfffffffc00fc7947 */ /* 0x000fc0000383ffff */
[----:B------:R-:W-:-:S00]  /*01d0*/  NOP ;  /* 0x0000000000007918 */ /* 0x000fc00000000000 */
        /* <DEDUP_REMOVED lines=10> */
.L_x_1:


//--------------------- .nv.constant0.triton_poi_fused_avg_pool2d_0 --------------------------
	.section	.nv.constant0.triton_poi_fused_avg_pool2d_0,"a",@progbits
	.sectionflags	@""
	.align	4
.nv.constant0.triton_poi_fused_avg_pool2d_0:
	.zero		548
